	.headerflags	@"EF_CUDA_TEXMODE_UNIFIED EF_CUDA_64BIT_ADDRESS EF_CUDA_ACCELERATORS EF_CUDA_SM90 EF_CUDA_VIRTUAL_SM(EF_CUDA_SM90)"
	.elftype	@"ET_EXEC"


//--------------------- .nv.info                  --------------------------
	.section	.nv.info,"",@"SHT_CUDA_INFO"
	.align	4


	//----- nvinfo : EIATTR_REGCOUNT
	.align		4
        /*0000*/ 	.byte	0x04, 0x2f
        /*0002*/ 	.short	(.L_3 - .L_2)
	.align		4
.L_2:
        /*0004*/ 	.word	index@(triton_poi_fused__native_batch_norm_legit_no_training_relu_18)
        /*0008*/ 	.word	0x00000012


	//----- nvinfo : EIATTR_MIN_STACK_SIZE
	.align		4
.L_3:
        /*000c*/ 	.byte	0x04, 0x12
        /*000e*/ 	.short	(.L_5 - .L_4)
	.align		4
.L_4:
        /*0010*/ 	.word	index@(triton_poi_fused__native_batch_norm_legit_no_training_relu_18)
        /*0014*/ 	.word	0x00000000


	//----- nvinfo : EIATTR_FRAME_SIZE
	.align		4
.L_5:
        /*0018*/ 	.byte	0x04, 0x11
        /*001a*/ 	.short	(.L_7 - .L_6)
	.align		4
.L_6:
        /*001c*/ 	.word	index@(triton_poi_fused__native_batch_norm_legit_no_training_relu_18)
        /*0020*/ 	.word	0x00000000


	//----- nvinfo : EIATTR_MIN_STACK_SIZE
	.align		4
.L_7:
        /*0024*/ 	.byte	0x04, 0x12
        /*0026*/ 	.short	(.L_9 - .L_8)
	.align		4
.L_8:
        /*0028*/ 	.word	index@(triton_poi_fused__native_batch_norm_legit_no_training_relu_18)
        /*002c*/ 	.word	0x00000000
.L_9:


//--------------------- .nv.info.triton_poi_fused__native_batch_norm_legit_no_training_relu_18 --------------------------
	.section	.nv.info.triton_poi_fused__native_batch_norm_legit_no_training_relu_18,"",@"SHT_CUDA_INFO"
	.sectionflags	@""
	.align	4


	//----- nvinfo : EIATTR_CUDA_API_VERSION
	.align		4
        /*0000*/ 	.byte	0x04, 0x37
        /*0002*/ 	.short	(.L_11 - .L_10)
.L_10:
        /*0004*/ 	.word	0x0000007c


	//----- nvinfo : EIATTR_KPARAM_INFO
	.align		4
.L_11:
        /*0008*/ 	.byte	0x04, 0x17
        /*000a*/ 	.short	(.L_13 - .L_12)
.L_12:
        /*000c*/ 	.word	0x00000000
        /*0010*/ 	.short	0x0006
        /*0012*/ 	.short	0x0030
        /*0014*/ 	.byte	0x00, 0xf0, 0x11, 0x00


	//----- nvinfo : EIATTR_KPARAM_INFO
	.align		4
.L_13:
        /*0018*/ 	.byte	0x04, 0x17
        /*001a*/ 	.short	(.L_15 - .L_14)
.L_14:
        /*001c*/ 	.word	0x00000000
        /*0020*/ 	.short	0x0005
        /*0022*/ 	.short	0x0028
        /*0024*/ 	.byte	0x00, 0xf4, 0x21, 0x00


	//----- nvinfo : EIATTR_KPARAM_INFO
	.align		4
.L_15:
        /*0028*/ 	.byte	0x04, 0x17
        /*002a*/ 	.short	(.L_17 - .L_16)
.L_16:
        /*002c*/ 	.word	0x00000000
        /*0030*/ 	.short	0x0004
        /*0032*/ 	.short	0x0020
        /*0034*/ 	.byte	0x00, 0xf4, 0x21, 0x00


	//----- nvinfo : EIATTR_KPARAM_INFO
	.align		4
.L_17:
        /*0038*/ 	.byte	0x04, 0x17
        /*003a*/ 	.short	(.L_19 - .L_18)
.L_18:
        /*003c*/ 	.word	0x00000000
        /*0040*/ 	.short	0x0003
        /*0042*/ 	.short	0x0018
        /*0044*/ 	.byte	0x00, 0xf4, 0x21, 0x00


	//----- nvinfo : EIATTR_KPARAM_INFO
	.align		4
.L_19:
        /*0048*/ 	.byte	0x04, 0x17
        /*004a*/ 	.short	(.L_21 - .L_20)
.L_20:
        /*004c*/ 	.word	0x00000000
        /*0050*/ 	.short	0x0002
        /*0052*/ 	.short	0x0010
        /*0054*/ 	.byte	0x00, 0xf4, 0x21, 0x00


	//----- nvinfo : EIATTR_KPARAM_INFO
	.align		4
.L_21:
        /*0058*/ 	.byte	0x04, 0x17
        /*005a*/ 	.short	(.L_23 - .L_22)
.L_22:
        /*005c*/ 	.word	0x00000000
        /*0060*/ 	.short	0x0001
        /*0062*/ 	.short	0x0008
        /*0064*/ 	.byte	0x00, 0xf4, 0x21, 0x00


	//----- nvinfo : EIATTR_KPARAM_INFO
	.align		4
.L_23:
        /*0068*/ 	.byte	0x04, 0x17
        /*006a*/ 	.short	(.L_25 - .L_24)
.L_24:
        /*006c*/ 	.word	0x00000000
        /*0070*/ 	.short	0x0000
        /*0072*/ 	.short	0x0000
        /*0074*/ 	.byte	0x00, 0xf4, 0x21, 0x00


	//----- nvinfo : EIATTR_SPARSE_MMA_MASK
	.align		4
.L_25:
        /*0078*/ 	.byte	0x03, 0x50
        /*007a*/ 	.short	0x0000


	//----- nvinfo : EIATTR_MAXREG_COUNT
	.align		4
        /*007c*/ 	.byte	0x03, 0x1b
        /*007e*/ 	.short	0x00ff


	//----- nvinfo : EIATTR_EXIT_INSTR_OFFSETS
	.align		4
        /*0080*/ 	.byte	0x04, 0x1c
        /*0082*/ 	.short	(.L_27 - .L_26)


	//   ....[0]....
.L_26:
        /*0084*/ 	.word	0x000002f0


	//   ....[1]....
        /*0088*/ 	.word	0x00000310


	//----- nvinfo : EIATTR_REQNTID
	.align		4
.L_27:
        /*008c*/ 	.byte	0x04, 0x10
        /*008e*/ 	.short	(.L_29 - .L_28)
.L_28:
        /*0090*/ 	.word	0x00000080
        /*0094*/ 	.word	0x00000001
        /*0098*/ 	.word	0x00000001


	//----- nvinfo : EIATTR_CBANK_PARAM_SIZE
	.align		4
.L_29:
        /*009c*/ 	.byte	0x03, 0x19
        /*009e*/ 	.short	0x0034


	//----- nvinfo : EIATTR_PARAM_CBANK
	.align		4
        /*00a0*/ 	.byte	0x04, 0x0a
        /*00a2*/ 	.short	(.L_31 - .L_30)
	.align		4
.L_30:
        /*00a4*/ 	.word	index@(.nv.constant0.triton_poi_fused__native_batch_norm_legit_no_training_relu_18)
        /*00a8*/ 	.short	0x0210
        /*00aa*/ 	.short	0x0034


	//----- nvinfo : EIATTR_SW_WAR
	.align		4
.L_31:
        /*00ac*/ 	.byte	0x04, 0x36
        /*00ae*/ 	.short	(.L_33 - .L_32)
.L_32:
        /*00b0*/ 	.word	0x00000008
.L_33:


//--------------------- .nv.callgraph             --------------------------
	.section	.nv.callgraph,"",@"SHT_CUDA_CALLGRAPH"
	.align	4
	.sectionentsize	8
	.align		4
        /*0000*/ 	.word	0x00000000
	.align		4
        /*0004*/ 	.word	0xffffffff
	.align		4
        /*0008*/ 	.word	0x00000000
	.align		4
        /*000c*/ 	.word	0xfffffffe
	.align		4
        /*0010*/ 	.word	0x00000000
	.align		4
        /*0014*/ 	.word	0xfffffffd
	.align		4
        /*0018*/ 	.word	0x00000000
	.align		4
        /*001c*/ 	.word	0xfffffffc


//--------------------- .nv.constant4             --------------------------
	.section	.nv.constant4,"a",@progbits
	.align	8
	.align		8
.nv.constant4:
        /*0000*/ 	.dword	_$_str
	.align		8
        /*0008*/ 	.dword	_$_str_$_2


//--------------------- .text.triton_poi_fused__native_batch_norm_legit_no_training_relu_18 --------------------------
	.section	.text.triton_poi_fused__native_batch_norm_legit_no_training_relu_18,"ax",@progbits
	.align	128
        .global         triton_poi_fused__native_batch_norm_legit_no_training_relu_18
        .type           triton_poi_fused__native_batch_norm_legit_no_training_relu_18,@function
        .size           triton_poi_fused__native_batch_norm_legit_no_training_relu_18,(.L_x_1 - triton_poi_fused__native_batch_norm_legit_no_training_relu_18)
        .other          triton_poi_fused__native_batch_norm_legit_no_training_relu_18,@"STO_CUDA_ENTRY STV_DEFAULT"
triton_poi_fused__native_batch_norm_legit_no_training_relu_18:
.text.triton_poi_fused__native_batch_norm_legit_no_training_relu_18:
[----:B------:R-:W0:Y:S01]  /*0000*/  LDC R1, c[0x0][0x28] ;  /* 0x00000a00ff017b82 */ /* 0x000e220000000800 */
[----:B------:R-:W1:Y:S07]  /*0010*/  S2R R0, SR_TID.X ;  /* 0x0000000000007919 */ /* 0x000e6e0000002100 */
[----:B------:R-:W2:Y:S01]  /*0020*/  LDC.64 R8, c[0x0][0x220] ;  /* 0x00008800ff087b82 */ /* 0x000ea20000000a00 */
[----:B------:R-:W-:Y:S01]  /*0030*/  HFMA2.MMA R14, -RZ, RZ, 0, 0 ;  /* 0x00000000ff0e7435 */ /* 0x000fe200000001ff */
[----:B------:R-:W-:Y:S01]  /*0040*/  ULDC.64 UR4, c[0x0][0x208] ;  /* 0x0000820000047ab9 */ /* 0x000fe20000000a00 */
[----:B------:R-:W3:Y:S05]  /*0050*/  S2R R3, SR_CTAID.X ;  /* 0x0000000000037919 */ /* 0x000eea0000002500 */
[----:B------:R-:W4:Y:S08]  /*0060*/  LDC.64 R4, c[0x0][0x210] ;  /* 0x00008400ff047b82 */ /* 0x000f300000000a00 */
[----:B------:R-:W5:Y:S08]  /*0070*/  LDC.64 R6, c[0x0][0x218] ;  /* 0x00008600ff067b82 */ /* 0x000f700000000a00 */
[----:B------:R-:W5:Y:S01]  /*0080*/  LDC.64 R10, c[0x0][0x228] ;  /* 0x00008a00ff0a7b82 */ /* 0x000f620000000a00 */
[----:B-1----:R-:W-:-:S07]  /*0090*/  LOP3.LUT R0, R0, 0x7f, RZ, 0xc0, !PT ;  /* 0x0000007f00007812 */ /* 0x002fce00078ec0ff */
[----:B------:R-:W1:Y:S01]  /*00a0*/  LDC.64 R12, c[0x0][0x230] ;  /* 0x00008c00ff0c7b82 */ /* 0x000e620000000a00 */
[----:B---3--:R-:W-:-:S04]  /*00b0*/  LEA R0, R3, R0, 0x7 ;  /* 0x0000000003007211 */ /* 0x008fc800078e38ff */
[C---:B------:R-:W-:Y:S01]  /*00c0*/  ISETP.GE.AND P0, PT, R0.reuse, 0x2c00, PT ;  /* 0x00002c000000780c */ /* 0x040fe20003f06270 */
[----:B------:R-:W-:-:S05]  /*00d0*/  IMAD.HI R2, R0, 0x2e8ba2e9, RZ ;  /* 0x2e8ba2e900027827 */ /* 0x000fca00078e02ff */
[----:B------:R-:W-:-:S04]  /*00e0*/  SHF.R.U32.HI R3, RZ, 0x1f, R2 ;  /* 0x0000001fff037819 */ /* 0x000fc80000011602 */
[----:B------:R-:W-:-:S05]  /*00f0*/  LEA.HI.SX32 R3, R2, R3, 0x1d ;  /* 0x0000000302037211 */ /* 0x000fca00078feaff */
[----:B------:R-:W-:-:S04]  /*0100*/  IMAD R15, R3, -0x2c, R0 ;  /* 0xffffffd4030f7824 */ /* 0x000fc800078e0200 */
[----:B--2---:R-:W-:-:S05]  /*0110*/  IMAD.WIDE R8, R15, 0x4, R8 ;  /* 0x000000040f087825 */ /* 0x004fca00078e0208 */
[----:B------:R2:W3:Y:S01]  /*0120*/  @!P0 LDG.E.EL R14, desc[UR4][R8.64] ;  /* 0x00000004080e8981 */ /* 0x0004e2000c2e1900 */
[----:B------:R-:W-:Y:S01]  /*0130*/  CS2R R2, SRZ ;  /* 0x0000000000027805 */ /* 0x000fe2000001ff00 */
[----:B----4-:R-:W-:-:S04]  /*0140*/  IMAD.WIDE R4, R0, 0x4, R4 ;  /* 0x0000000400047825 */ /* 0x010fc800078e0204 */
[C---:B-----5:R-:W-:Y:S01]  /*0150*/  IMAD.WIDE R6, R15.reuse, 0x4, R6 ;  /* 0x000000040f067825 */ /* 0x060fe200078e0206 */
[----:B------:R4:W5:Y:S03]  /*0160*/  @!P0 LDG.E R2, desc[UR4][R4.64] ;  /* 0x0000000404028981 */ /* 0x000966000c1e1900 */
[C---:B0-2---:R-:W-:Y:S01]  /*0170*/  IMAD.WIDE R8, R15.reuse, 0x4, R10 ;  /* 0x000000040f087825 */ /* 0x045fe200078e020a */
[----:B------:R0:W5:Y:S03]  /*0180*/  @!P0 LDG.E.EL R3, desc[UR4][R6.64] ;  /* 0x0000000406038981 */ /* 0x000166000c2e1900 */
[----:B-1----:R-:W-:Y:S01]  /*0190*/  IMAD.WIDE R10, R15, 0x4, R12 ;  /* 0x000000040f0a7825 */ /* 0x002fe200078e020c */
[----:B------:R-:W-:Y:S01]  /*01a0*/  CS2R R12, SRZ ;  /* 0x00000000000c7805 */ /* 0x000fe2000001ff00 */
[----:B----4-:R-:W1:Y:S05]  /*01b0*/  LDC.64 R4, c[0x0][0x238] ;  /* 0x00008e00ff047b82 */ /* 0x010e6a0000000a00 */
[----:B------:R-:W2:Y:S04]  /*01c0*/  @!P0 LDG.E.EL R12, desc[UR4][R8.64] ;  /* 0x00000004080c8981 */ /* 0x000ea8000c2e1900 */
[----:B------:R-:W2:Y:S01]  /*01d0*/  @!P0 LDG.E.EL R13, desc[UR4][R10.64] ;  /* 0x000000040a0d8981 */ /* 0x000ea2000c2e1900 */
[----:B0-----:R-:W-:Y:S01]  /*01e0*/  MOV R6, 0x3e800000 ;  /* 0x3e80000000067802 */ /* 0x001fe20000000f00 */
[----:B---3--:R-:W-:-:S04]  /*01f0*/  FADD R14, R14, 0.0010000000474974513054 ;  /* 0x3a83126f0e0e7421 */ /* 0x008fc80000000000 */
[----:B------:R-:W0:Y:S01]  /*0200*/  MUFU.SQRT R15, R14 ;  /* 0x0000000e000f7308 */ /* 0x000e220000002000 */
[----:B-----5:R-:W-:Y:S01]  /*0210*/  FADD R2, -R3, R2 ;  /* 0x0000000203027221 */ /* 0x020fe20000000100 */
[C---:B0-----:R-:W-:Y:S02]  /*0220*/  FSETP.GT.AND P1, PT, R15.reuse, 8.50705917302346158658e+37, PT ;  /* 0x7e8000000f00780b */ /* 0x041fe40003f24000 */
[----:B------:R-:W-:Y:S02]  /*0230*/  FSETP.GEU.AND P2, PT, R15, 1.175494350822287508e-38, PT ;  /* 0x008000000f00780b */ /* 0x000fe40003f4e000 */
[----:B------:R-:W-:-:S09]  /*0240*/  FSEL R6, R6, 1, P1 ;  /* 0x3f80000006067808 */ /* 0x000fd20000800000 */
[----:B------:R-:W-:Y:S02]  /*0250*/  @P1 FMUL R15, R15, 0.25 ;  /* 0x3e8000000f0f1820 */ /* 0x000fe40000400000 */
[----:B------:R-:W-:Y:S02]  /*0260*/  @!P2 FMUL R6, R6, 16777216 ;  /* 0x4b8000000606a820 */ /* 0x000fe40000400000 */
[----:B------:R-:W-:-:S06]  /*0270*/  @!P2 FMUL R15, R15, 16777216 ;  /* 0x4b8000000f0fa820 */ /* 0x000fcc0000400000 */
[----:B------:R-:W0:Y:S02]  /*0280*/  MUFU.RCP R15, R15 ;  /* 0x0000000f000f7308 */ /* 0x000e240000001000 */
[----:B0-----:R-:W-:-:S04]  /*0290*/  FMUL R3, R15, R6 ;  /* 0x000000060f037220 */ /* 0x001fc80000400000 */
[----:B------:R-:W-:-:S04]  /*02a0*/  FMUL R2, R2, R3 ;  /* 0x0000000302027220 */ /* 0x000fc80000400000 */
[----:B--2---:R-:W-:Y:S01]  /*02b0*/  FFMA R12, R2, R12, R13 ;  /* 0x0000000c020c7223 */ /* 0x004fe2000000000d */
[----:B-1----:R-:W-:-:S04]  /*02c0*/  IMAD.WIDE R2, R0, 0x4, R4 ;  /* 0x0000000400027825 */ /* 0x002fc800078e0204 */
[----:B------:R-:W-:-:S04]  /*02d0*/  FSETP.GEU.AND P1, PT, R12, RZ, PT ;  /* 0x000000ff0c00720b */ /* 0x000fc80003f2e000 */
[----:B------:R-:W-:Y:S01]  /*02e0*/  FSEL R5, R12, RZ, P1 ;  /* 0x000000ff0c057208 */ /* 0x000fe20000800000 */
[----:B------:R-:W-:Y:S08]  /*02f0*/  @P0 EXIT ;  /* 0x000000000000094d */ /* 0x000ff00003800000 */
[----:B------:R-:W-:Y:S01]  /*0300*/  STG.E desc[UR4][R2.64], R5 ;  /* 0x0000000502007986 */ /* 0x000fe2000c101904 */
[----:B------:R-:W-:Y:S05]  /*0310*/  EXIT ;  /* 0x000000000000794d */ /* 0x000fea0003800000 */
.L_x_0:
[----:B------:R-:W-:-:S00]  /*0320*/  BRA `(.L_x_0) ;  /* 0xfffffffc00fc7947 */ /* 0x000fc0000383ffff */
[----:B------:R-:W-:-:S00]  /*0330*/  NOP ;  /* 0x0000000000007918 */ /* 0x000fc00000000000 */
        /* <DEDUP_REMOVED lines=12> */
.L_x_1:


//--------------------- .nv.global.init           --------------------------
	.section	.nv.global.init,"aw",@progbits
.nv.global.init:
	.type		_$_str,@object
	.size		_$_str,(_$_str_$_2 - _$_str)
_$_str:
        /*0000*/ 	.byte	0x5f, 0x5f, 0x43, 0x55, 0x44, 0x41, 0x5f, 0x46, 0x54, 0x5a, 0x00
	.type		_$_str_$_2,@object
	.size		_$_str_$_2,(.L_1 - _$_str_$_2)
_$_str_$_2:
        /*000b*/ 	.byte	0x5f, 0x5f, 0x43, 0x55, 0x44, 0x41, 0x5f, 0x50, 0x52, 0x45, 0x43, 0x5f, 0x53, 0x51, 0x52, 0x54
        /*001b*/ 	.byte	0x00
.L_1:


//--------------------- .nv.constant0.triton_poi_fused__native_batch_norm_legit_no_training_relu_18 --------------------------
	.section	.nv.constant0.triton_poi_fused__native_batch_norm_legit_no_training_relu_18,"a",@progbits
	.sectionflags	@""
	.align	4
.nv.constant0.triton_poi_fused__native_batch_norm_legit_no_training_relu_18:
	.zero		580
